//
// Generated by NVIDIA NVVM Compiler
//
// Compiler Build ID: CL-36424714
// Cuda compilation tools, release 13.0, V13.0.88
// Based on NVVM 20.0.0
//

.version 9.0
.target sm_100
.address_size 64

	// .globl	_Z9vectorAddPKfS0_Pfi

.visible .entry _Z9vectorAddPKfS0_Pfi(
	.param .u64 .ptr .align 1 _Z9vectorAddPKfS0_Pfi_param_0,
	.param .u64 .ptr .align 1 _Z9vectorAddPKfS0_Pfi_param_1,
	.param .u64 .ptr .align 1 _Z9vectorAddPKfS0_Pfi_param_2,
	.param .u32 _Z9vectorAddPKfS0_Pfi_param_3
)
{
	.reg .pred 	%p<2>;
	.reg .b32 	%r<6>;
	.reg .b32 	%f<4>;
	.reg .b64 	%rd<11>;

	ld.param.u64 	%rd1, [_Z9vectorAddPKfS0_Pfi_param_0];
	ld.param.u64 	%rd2, [_Z9vectorAddPKfS0_Pfi_param_1];
	ld.param.u64 	%rd3, [_Z9vectorAddPKfS0_Pfi_param_2];
	ld.param.u32 	%r2, [_Z9vectorAddPKfS0_Pfi_param_3];
	mov.u32 	%r3, %ntid.x;
	mov.u32 	%r4, %ctaid.x;
	mov.u32 	%r5, %tid.x;
	mad.lo.s32 	%r1, %r3, %r4, %r5;
	setp.ge.s32 	%p1, %r1, %r2;
	@%p1 bra 	$L__BB0_2;
	cvta.to.global.u64 	%rd4, %rd1;
	cvta.to.global.u64 	%rd5, %rd2;
	cvta.to.global.u64 	%rd6, %rd3;
	mul.wide.s32 	%rd7, %r1, 4;
	add.s64 	%rd8, %rd4, %rd7;
	ld.global.f32 	%f1, [%rd8];
	add.s64 	%rd9, %rd5, %rd7;
	ld.global.f32 	%f2, [%rd9];
	mul.f32 	%f3, %f1, %f2;
	add.s64 	%rd10, %rd6, %rd7;
	st.global.f32 	[%rd10], %f3;
$L__BB0_2:
	ret;

}
	// .globl	_Z9DotMulVetPKfS0_Pfi
.visible .entry _Z9DotMulVetPKfS0_Pfi(
	.param .u64 .ptr .align 1 _Z9DotMulVetPKfS0_Pfi_param_0,
	.param .u64 .ptr .align 1 _Z9DotMulVetPKfS0_Pfi_param_1,
	.param .u64 .ptr .align 1 _Z9DotMulVetPKfS0_Pfi_param_2,
	.param .u32 _Z9DotMulVetPKfS0_Pfi_param_3
)
{
	.reg .pred 	%p<7>;
	.reg .b32 	%r<31>;
	.reg .b32 	%f<16>;
	.reg .b64 	%rd<25>;

	ld.param.u64 	%rd4, [_Z9DotMulVetPKfS0_Pfi_param_0];
	ld.param.u64 	%rd5, [_Z9DotMulVetPKfS0_Pfi_param_1];
	ld.param.u64 	%rd6, [_Z9DotMulVetPKfS0_Pfi_param_2];
	ld.param.u32 	%r12, [_Z9DotMulVetPKfS0_Pfi_param_3];
	cvta.to.global.u64 	%rd1, %rd6;
	cvta.to.global.u64 	%rd2, %rd5;
	cvta.to.global.u64 	%rd3, %rd4;
	mov.u32 	%r13, %ctaid.x;
	mov.u32 	%r14, %ntid.x;
	mov.u32 	%r15, %tid.x;
	mad.lo.s32 	%r29, %r13, %r14, %r15;
	mov.u32 	%r16, %nctaid.x;
	mul.lo.s32 	%r2, %r16, %r14;
	setp.ge.s32 	%p1, %r29, %r12;
	@%p1 bra 	$L__BB1_7;
	add.s32 	%r17, %r29, %r2;
	max.s32 	%r18, %r12, %r17;
	setp.lt.s32 	%p2, %r17, %r12;
	selp.u32 	%r19, 1, 0, %p2;
	add.s32 	%r20, %r17, %r19;
	sub.s32 	%r21, %r18, %r20;
	div.u32 	%r22, %r21, %r2;
	add.s32 	%r3, %r22, %r19;
	and.b32  	%r23, %r3, 3;
	setp.eq.s32 	%p3, %r23, 3;
	@%p3 bra 	$L__BB1_4;
	add.s32 	%r24, %r3, 1;
	and.b32  	%r25, %r24, 3;
	neg.s32 	%r27, %r25;
$L__BB1_3:
	.pragma "nounroll";
	mul.wide.s32 	%rd7, %r29, 4;
	add.s64 	%rd8, %rd1, %rd7;
	add.s64 	%rd9, %rd2, %rd7;
	add.s64 	%rd10, %rd3, %rd7;
	ld.global.f32 	%f1, [%rd10];
	ld.global.f32 	%f2, [%rd9];
	mul.f32 	%f3, %f1, %f2;
	st.global.f32 	[%rd8], %f3;
	add.s32 	%r29, %r29, %r2;
	add.s32 	%r27, %r27, 1;
	setp.ne.s32 	%p4, %r27, 0;
	@%p4 bra 	$L__BB1_3;
$L__BB1_4:
	setp.lt.u32 	%p5, %r3, 3;
	@%p5 bra 	$L__BB1_7;
	mul.wide.s32 	%rd15, %r2, 4;
	shl.b32 	%r26, %r2, 2;
$L__BB1_6:
	mul.wide.s32 	%rd11, %r29, 4;
	add.s64 	%rd12, %rd3, %rd11;
	ld.global.f32 	%f4, [%rd12];
	add.s64 	%rd13, %rd2, %rd11;
	ld.global.f32 	%f5, [%rd13];
	mul.f32 	%f6, %f4, %f5;
	add.s64 	%rd14, %rd1, %rd11;
	st.global.f32 	[%rd14], %f6;
	add.s64 	%rd16, %rd12, %rd15;
	ld.global.f32 	%f7, [%rd16];
	add.s64 	%rd17, %rd13, %rd15;
	ld.global.f32 	%f8, [%rd17];
	mul.f32 	%f9, %f7, %f8;
	add.s64 	%rd18, %rd14, %rd15;
	st.global.f32 	[%rd18], %f9;
	add.s64 	%rd19, %rd16, %rd15;
	ld.global.f32 	%f10, [%rd19];
	add.s64 	%rd20, %rd17, %rd15;
	ld.global.f32 	%f11, [%rd20];
	mul.f32 	%f12, %f10, %f11;
	add.s64 	%rd21, %rd18, %rd15;
	st.global.f32 	[%rd21], %f12;
	add.s64 	%rd22, %rd19, %rd15;
	ld.global.f32 	%f13, [%rd22];
	add.s64 	%rd23, %rd20, %rd15;
	ld.global.f32 	%f14, [%rd23];
	mul.f32 	%f15, %f13, %f14;
	add.s64 	%rd24, %rd21, %rd15;
	st.global.f32 	[%rd24], %f15;
	add.s32 	%r29, %r26, %r29;
	setp.lt.s32 	%p6, %r29, %r12;
	@%p6 bra 	$L__BB1_6;
$L__BB1_7:
	ret;

}
	// .globl	_Z12matMulKernelP6MatrixS0_S0_
.visible .entry _Z12matMulKernelP6MatrixS0_S0_(
	.param .u64 .ptr .align 1 _Z12matMulKernelP6MatrixS0_S0__param_0,
	.param .u64 .ptr .align 1 _Z12matMulKernelP6MatrixS0_S0__param_1,
	.param .u64 .ptr .align 1 _Z12matMulKernelP6MatrixS0_S0__param_2
)
{
	.reg .pred 	%p<10>;
	.reg .b32 	%r<41>;
	.reg .b32 	%f<68>;
	.reg .b64 	%rd<49>;

	ld.param.u64 	%rd9, [_Z12matMulKernelP6MatrixS0_S0__param_0];
	ld.param.u64 	%rd7, [_Z12matMulKernelP6MatrixS0_S0__param_1];
	ld.param.u64 	%rd8, [_Z12matMulKernelP6MatrixS0_S0__param_2];
	cvta.to.global.u64 	%rd1, %rd9;
	mov.u32 	%r20, %tid.y;
	mov.u32 	%r21, %ctaid.y;
	mov.u32 	%r22, %ntid.y;
	mad.lo.s32 	%r1, %r21, %r22, %r20;
	mov.u32 	%r23, %tid.x;
	mov.u32 	%r24, %ctaid.x;
	mov.u32 	%r25, %ntid.x;
	mad.lo.s32 	%r2, %r24, %r25, %r23;
	ld.global.u32 	%r3, [%rd1];
	setp.lt.s32 	%p1, %r3, 1;
	mov.f32 	%f67, 0f00000000;
	@%p1 bra 	$L__BB2_12;
	cvta.to.global.u64 	%rd10, %rd7;
	ld.global.u64 	%rd11, [%rd1+8];
	cvta.to.global.u64 	%rd2, %rd11;
	mul.lo.s32 	%r4, %r3, %r1;
	ld.global.u64 	%rd12, [%rd10+8];
	cvta.to.global.u64 	%rd3, %rd12;
	ld.global.u32 	%r5, [%rd10];
	and.b32  	%r6, %r3, 7;
	setp.lt.u32 	%p2, %r3, 8;
	mov.f32 	%f67, 0f00000000;
	mov.b32 	%r39, 0;
	@%p2 bra 	$L__BB2_4;
	and.b32  	%r39, %r3, 2147483640;
	neg.s32 	%r37, %r39;
	shl.b32 	%r9, %r5, 3;
	mul.wide.u32 	%rd13, %r4, 4;
	add.s64 	%rd14, %rd13, %rd2;
	add.s64 	%rd48, %rd14, 16;
	mov.f32 	%f67, 0f00000000;
	mul.wide.s32 	%rd17, %r5, 4;
	mov.u32 	%r36, %r2;
$L__BB2_3:
	.pragma "nounroll";
	ld.global.f32 	%f17, [%rd48+-16];
	mul.wide.s32 	%rd15, %r36, 4;
	add.s64 	%rd16, %rd3, %rd15;
	ld.global.f32 	%f18, [%rd16];
	fma.rn.f32 	%f19, %f17, %f18, %f67;
	ld.global.f32 	%f20, [%rd48+-12];
	add.s64 	%rd18, %rd16, %rd17;
	ld.global.f32 	%f21, [%rd18];
	fma.rn.f32 	%f22, %f20, %f21, %f19;
	ld.global.f32 	%f23, [%rd48+-8];
	add.s64 	%rd19, %rd18, %rd17;
	ld.global.f32 	%f24, [%rd19];
	fma.rn.f32 	%f25, %f23, %f24, %f22;
	ld.global.f32 	%f26, [%rd48+-4];
	add.s64 	%rd20, %rd19, %rd17;
	ld.global.f32 	%f27, [%rd20];
	fma.rn.f32 	%f28, %f26, %f27, %f25;
	ld.global.f32 	%f29, [%rd48];
	add.s64 	%rd21, %rd20, %rd17;
	ld.global.f32 	%f30, [%rd21];
	fma.rn.f32 	%f31, %f29, %f30, %f28;
	ld.global.f32 	%f32, [%rd48+4];
	add.s64 	%rd22, %rd21, %rd17;
	ld.global.f32 	%f33, [%rd22];
	fma.rn.f32 	%f34, %f32, %f33, %f31;
	ld.global.f32 	%f35, [%rd48+8];
	add.s64 	%rd23, %rd22, %rd17;
	ld.global.f32 	%f36, [%rd23];
	fma.rn.f32 	%f37, %f35, %f36, %f34;
	ld.global.f32 	%f38, [%rd48+12];
	add.s64 	%rd24, %rd23, %rd17;
	ld.global.f32 	%f39, [%rd24];
	fma.rn.f32 	%f67, %f38, %f39, %f37;
	add.s32 	%r37, %r37, 8;
	add.s32 	%r36, %r36, %r9;
	add.s64 	%rd48, %rd48, 32;
	setp.ne.s32 	%p3, %r37, 0;
	@%p3 bra 	$L__BB2_3;
$L__BB2_4:
	setp.eq.s32 	%p4, %r6, 0;
	@%p4 bra 	$L__BB2_12;
	and.b32  	%r15, %r3, 3;
	setp.lt.u32 	%p5, %r6, 4;
	@%p5 bra 	$L__BB2_7;
	add.s32 	%r27, %r4, %r39;
	mul.wide.s32 	%rd25, %r27, 4;
	add.s64 	%rd26, %rd2, %rd25;
	ld.global.f32 	%f41, [%rd26];
	mad.lo.s32 	%r28, %r5, %r39, %r2;
	mul.wide.s32 	%rd27, %r28, 4;
	add.s64 	%rd28, %rd3, %rd27;
	ld.global.f32 	%f42, [%rd28];
	fma.rn.f32 	%f43, %f41, %f42, %f67;
	ld.global.f32 	%f44, [%rd26+4];
	mul.wide.s32 	%rd29, %r5, 4;
	add.s64 	%rd30, %rd28, %rd29;
	ld.global.f32 	%f45, [%rd30];
	fma.rn.f32 	%f46, %f44, %f45, %f43;
	ld.global.f32 	%f47, [%rd26+8];
	add.s64 	%rd31, %rd30, %rd29;
	ld.global.f32 	%f48, [%rd31];
	fma.rn.f32 	%f49, %f47, %f48, %f46;
	ld.global.f32 	%f50, [%rd26+12];
	add.s64 	%rd32, %rd31, %rd29;
	ld.global.f32 	%f51, [%rd32];
	fma.rn.f32 	%f67, %f50, %f51, %f49;
	add.s32 	%r39, %r39, 4;
$L__BB2_7:
	setp.eq.s32 	%p6, %r15, 0;
	@%p6 bra 	$L__BB2_12;
	setp.eq.s32 	%p7, %r15, 1;
	@%p7 bra 	$L__BB2_10;
	add.s32 	%r29, %r4, %r39;
	mul.wide.s32 	%rd33, %r29, 4;
	add.s64 	%rd34, %rd2, %rd33;
	ld.global.f32 	%f53, [%rd34];
	mad.lo.s32 	%r30, %r5, %r39, %r2;
	mul.wide.s32 	%rd35, %r30, 4;
	add.s64 	%rd36, %rd3, %rd35;
	ld.global.f32 	%f54, [%rd36];
	fma.rn.f32 	%f55, %f53, %f54, %f67;
	ld.global.f32 	%f56, [%rd34+4];
	mul.wide.s32 	%rd37, %r5, 4;
	add.s64 	%rd38, %rd36, %rd37;
	ld.global.f32 	%f57, [%rd38];
	fma.rn.f32 	%f67, %f56, %f57, %f55;
	add.s32 	%r39, %r39, 2;
$L__BB2_10:
	and.b32  	%r31, %r3, 1;
	setp.eq.b32 	%p8, %r31, 1;
	not.pred 	%p9, %p8;
	@%p9 bra 	$L__BB2_12;
	add.s32 	%r32, %r4, %r39;
	mul.wide.s32 	%rd39, %r32, 4;
	add.s64 	%rd40, %rd2, %rd39;
	ld.global.f32 	%f58, [%rd40];
	mad.lo.s32 	%r33, %r5, %r39, %r2;
	mul.wide.s32 	%rd41, %r33, 4;
	add.s64 	%rd42, %rd3, %rd41;
	ld.global.f32 	%f59, [%rd42];
	fma.rn.f32 	%f67, %f58, %f59, %f67;
$L__BB2_12:
	cvta.to.global.u64 	%rd43, %rd8;
	ld.global.u64 	%rd44, [%rd43+8];
	cvta.to.global.u64 	%rd45, %rd44;
	ld.global.u32 	%r34, [%rd43];
	mad.lo.s32 	%r35, %r34, %r1, %r2;
	mul.wide.s32 	%rd46, %r35, 4;
	add.s64 	%rd47, %rd45, %rd46;
	st.global.f32 	[%rd47], %f67;
	ret;

}


// ===== COMPILED SASS (sm_100) =====

	.target	sm_100

	.elftype	@"ET_EXEC"


//--------------------- .note.nv.tkinfo           --------------------------
	.section	.note.nv.tkinfo,"",@"SHT_NOTE"
	.sectionflags	@"SHF_NOTE_NV_TKINFO"
	.tkinfo
        /*0018*/ 	.word	0x00000002
        /*0030*/ 	.string	""
        /*0030*/ 	.string	"ptxas"
        /*0030*/ 	.string	"Cuda compilation tools, release 13.0, V13.0.88"
        /*0030*/ 	.string	"Build cuda_13.0.r13.0/compiler.36424714_0"
        /*0030*/ 	.string	"-arch sm_100 -m 64 "



//--------------------- .note.nv.cuinfo           --------------------------
	.section	.note.nv.cuinfo,"",@"SHT_NOTE"
	.sectionflags	@"SHF_NOTE_NV_CUINFO"
        /*0018*/ 	.short	0x0002
        /*001a*/ 	.short	0x0064
        /*001c*/ 	.short	0x0082
	.zero		2


//--------------------- .nv.info                  --------------------------
	.section	.nv.info,"",@"SHT_CUDA_INFO"
	.align	4


	//----- nvinfo : EIATTR_REGCOUNT
	.align		4
        /*0000*/ 	.byte	0x04, 0x2f
        /*0002*/ 	.short	(.L_1 - .L_0)
	.align		4
.L_0:
        /*0004*/ 	.word	index@(_Z9vectorAddPKfS0_Pfi)
        /*0008*/ 	.word	0x0000000c


	//----- nvinfo : EIATTR_FRAME_SIZE
	.align		4
.L_1:
        /*000c*/ 	.byte	0x04, 0x11
        /*000e*/ 	.short	(.L_3 - .L_2)
	.align		4
.L_2:
        /*0010*/ 	.word	index@(_Z9vectorAddPKfS0_Pfi)
        /*0014*/ 	.word	0x00000000


	//----- nvinfo : EIATTR_REGCOUNT
	.align		4
.L_3:
        /*0018*/ 	.byte	0x04, 0x2f
        /*001a*/ 	.short	(.L_5 - .L_4)
	.align		4
.L_4:
        /*001c*/ 	.word	index@(_Z9DotMulVetPKfS0_Pfi)
        /*0020*/ 	.word	0x0000001a


	//----- nvinfo : EIATTR_FRAME_SIZE
	.align		4
.L_5:
        /*0024*/ 	.byte	0x04, 0x11
        /*0026*/ 	.short	(.L_7 - .L_6)
	.align		4
.L_6:
        /*0028*/ 	.word	index@(_Z9DotMulVetPKfS0_Pfi)
        /*002c*/ 	.word	0x00000000


	//----- nvinfo : EIATTR_REGCOUNT
	.align		4
.L_7:
        /*0030*/ 	.byte	0x04, 0x2f
        /*0032*/ 	.short	(.L_9 - .L_8)
	.align		4
.L_8:
        /*0034*/ 	.word	index@(_Z12matMulKernelP6MatrixS0_S0_)
        /*0038*/ 	.word	0x00000020


	//----- nvinfo : EIATTR_FRAME_SIZE
	.align		4
.L_9:
        /*003c*/ 	.byte	0x04, 0x11
        /*003e*/ 	.short	(.L_11 - .L_10)
	.align		4
.L_10:
        /*0040*/ 	.word	index@(_Z12matMulKernelP6MatrixS0_S0_)
        /*0044*/ 	.word	0x00000000


	//----- nvinfo : EIATTR_MIN_STACK_SIZE
	.align		4
.L_11:
        /*0048*/ 	.byte	0x04, 0x12
        /*004a*/ 	.short	(.L_13 - .L_12)
	.align		4
.L_12:
        /*004c*/ 	.word	index@(_Z12matMulKernelP6MatrixS0_S0_)
        /*0050*/ 	.word	0x00000000


	//----- nvinfo : EIATTR_MIN_STACK_SIZE
	.align		4
.L_13:
        /*0054*/ 	.byte	0x04, 0x12
        /*0056*/ 	.short	(.L_15 - .L_14)
	.align		4
.L_14:
        /*0058*/ 	.word	index@(_Z9DotMulVetPKfS0_Pfi)
        /*005c*/ 	.word	0x00000000


	//----- nvinfo : EIATTR_MIN_STACK_SIZE
	.align		4
.L_15:
        /*0060*/ 	.byte	0x04, 0x12
        /*0062*/ 	.short	(.L_17 - .L_16)
	.align		4
.L_16:
        /*0064*/ 	.word	index@(_Z9vectorAddPKfS0_Pfi)
        /*0068*/ 	.word	0x00000000
.L_17:


//--------------------- .nv.compat                --------------------------
	.section	.nv.compat,"",@"SHT_CUDA_COMPAT_INFO"
	.align	4
        /*0000*/ 	.byte	0x02, 0x09, 0x00, 0x00, 0x02, 0x02, 0x01, 0x00, 0x02, 0x05, 0x05, 0x00, 0x03, 0x07, 0x01, 0x01
        /*0010*/ 	.byte	0x02, 0x03, 0x00, 0x00, 0x02, 0x06, 0x01, 0x00, 0x04, 0x0b, 0x08, 0x00, 0x09, 0x00, 0x00, 0x00
        /*0020*/ 	.byte	0x00, 0x00, 0x00, 0x00


//--------------------- .nv.info._Z12matMulKernelP6MatrixS0_S0_ --------------------------
	.section	.nv.info._Z12matMulKernelP6MatrixS0_S0_,"",@"SHT_CUDA_INFO"
	.sectionflags	@""
	.align	4


	//----- nvinfo : EIATTR_CUDA_API_VERSION
	.align		4
        /*0000*/ 	.byte	0x04, 0x37
        /*0002*/ 	.short	(.L_19 - .L_18)
.L_18:
        /*0004*/ 	.word	0x00000082


	//----- nvinfo : EIATTR_KPARAM_INFO
	.align		4
.L_19:
        /*0008*/ 	.byte	0x04, 0x17
        /*000a*/ 	.short	(.L_21 - .L_20)
.L_20:
        /*000c*/ 	.word	0x00000000
        /*0010*/ 	.short	0x0002
        /*0012*/ 	.short	0x0010
        /*0014*/ 	.byte	0x00, 0xf5, 0x21, 0x00


	//----- nvinfo : EIATTR_KPARAM_INFO
	.align		4
.L_21:
        /*0018*/ 	.byte	0x04, 0x17
        /*001a*/ 	.short	(.L_23 - .L_22)
.L_22:
        /*001c*/ 	.word	0x00000000
        /*0020*/ 	.short	0x0001
        /*0022*/ 	.short	0x0008
        /*0024*/ 	.byte	0x00, 0xf5, 0x21, 0x00


	//----- nvinfo : EIATTR_KPARAM_INFO
	.align		4
.L_23:
        /*0028*/ 	.byte	0x04, 0x17
        /*002a*/ 	.short	(.L_25 - .L_24)
.L_24:
        /*002c*/ 	.word	0x00000000
        /*0030*/ 	.short	0x0000
        /*0032*/ 	.short	0x0000
        /*0034*/ 	.byte	0x00, 0xf5, 0x21, 0x00


	//----- nvinfo : EIATTR_SPARSE_MMA_MASK
	.align		4
.L_25:
        /*0038*/ 	.byte	0x03, 0x50
        /*003a*/ 	.short	0x0000


	//----- nvinfo : EIATTR_MAXREG_COUNT
	.align		4
        /*003c*/ 	.byte	0x03, 0x1b
        /*003e*/ 	.short	0x00ff


	//----- nvinfo : EIATTR_MERCURY_ISA_VERSION
	.align		4
        /*0040*/ 	.byte	0x03, 0x5f
        /*0042*/ 	.short	0x0101


	//----- nvinfo : EIATTR_VRC_CTA_INIT_COUNT
	.align		4
        /*0044*/ 	.byte	0x02, 0x4a
	.zero		1
	.zero		1


	//----- nvinfo : EIATTR_EXIT_INSTR_OFFSETS
	.align		4
        /*0048*/ 	.byte	0x04, 0x1c
        /*004a*/ 	.short	(.L_27 - .L_26)


	//   ....[0]....
.L_26:
        /*004c*/ 	.word	0x000007f0


	//----- nvinfo : EIATTR_CBANK_PARAM_SIZE
	.align		4
.L_27:
        /*0050*/ 	.byte	0x03, 0x19
        /*0052*/ 	.short	0x0018


	//----- nvinfo : EIATTR_PARAM_CBANK
	.align		4
        /*0054*/ 	.byte	0x04, 0x0a
        /*0056*/ 	.short	(.L_29 - .L_28)
	.align		4
.L_28:
        /*0058*/ 	.word	index@(.nv.constant0._Z12matMulKernelP6MatrixS0_S0_)
        /*005c*/ 	.short	0x0380
        /*005e*/ 	.short	0x0018


	//----- nvinfo : EIATTR_SW_WAR
	.align		4
.L_29:
        /*0060*/ 	.byte	0x04, 0x36
        /*0062*/ 	.short	(.L_31 - .L_30)
.L_30:
        /*0064*/ 	.word	0x00000008
.L_31:


//--------------------- .nv.info._Z9DotMulVetPKfS0_Pfi --------------------------
	.section	.nv.info._Z9DotMulVetPKfS0_Pfi,"",@"SHT_CUDA_INFO"
	.sectionflags	@""
	.align	4


	//----- nvinfo : EIATTR_CUDA_API_VERSION
	.align		4
        /*0000*/ 	.byte	0x04, 0x37
        /*0002*/ 	.short	(.L_33 - .L_32)
.L_32:
        /*0004*/ 	.word	0x00000082


	//----- nvinfo : EIATTR_KPARAM_INFO
	.align		4
.L_33:
        /*0008*/ 	.byte	0x04, 0x17
        /*000a*/ 	.short	(.L_35 - .L_34)
.L_34:
        /*000c*/ 	.word	0x00000000
        /*0010*/ 	.short	0x0003
        /*0012*/ 	.short	0x0018
        /*0014*/ 	.byte	0x00, 0xf0, 0x11, 0x00


	//----- nvinfo : EIATTR_KPARAM_INFO
	.align		4
.L_35:
        /*0018*/ 	.byte	0x04, 0x17
        /*001a*/ 	.short	(.L_37 - .L_36)
.L_36:
        /*001c*/ 	.word	0x00000000
        /*0020*/ 	.short	0x0002
        /*0022*/ 	.short	0x0010
        /*0024*/ 	.byte	0x00, 0xf5, 0x21, 0x00


	//----- nvinfo : EIATTR_KPARAM_INFO
	.align		4
.L_37:
        /*0028*/ 	.byte	0x04, 0x17
        /*002a*/ 	.short	(.L_39 - .L_38)
.L_38:
        /*002c*/ 	.word	0x00000000
        /*0030*/ 	.short	0x0001
        /*0032*/ 	.short	0x0008
        /*0034*/ 	.byte	0x00, 0xf5, 0x21, 0x00


	//----- nvinfo : EIATTR_KPARAM_INFO
	.align		4
.L_39:
        /*0038*/ 	.byte	0x04, 0x17
        /*003a*/ 	.short	(.L_41 - .L_40)
.L_40:
        /*003c*/ 	.word	0x00000000
        /*0040*/ 	.short	0x0000
        /*0042*/ 	.short	0x0000
        /*0044*/ 	.byte	0x00, 0xf5, 0x21, 0x00


	//----- nvinfo : EIATTR_SPARSE_MMA_MASK
	.align		4
.L_41:
        /*0048*/ 	.byte	0x03, 0x50
        /*004a*/ 	.short	0x0000


	//----- nvinfo : EIATTR_MAXREG_COUNT
	.align		4
        /*004c*/ 	.byte	0x03, 0x1b
        /*004e*/ 	.short	0x00ff


	//----- nvinfo : EIATTR_MERCURY_ISA_VERSION
	.align		4
        /*0050*/ 	.byte	0x03, 0x5f
        /*0052*/ 	.short	0x0101


	//----- nvinfo : EIATTR_VRC_CTA_INIT_COUNT
	.align		4
        /*0054*/ 	.byte	0x02, 0x4a
	.zero		1
	.zero		1


	//----- nvinfo : EIATTR_EXIT_INSTR_OFFSETS
	.align		4
        /*0058*/ 	.byte	0x04, 0x1c
        /*005a*/ 	.short	(.L_43 - .L_42)


	//   ....[0]....
.L_42:
        /*005c*/ 	.word	0x00000090


	//   ....[1]....
        /*0060*/ 	.word	0x000003a0


	//   ....[2]....
        /*0064*/ 	.word	0x000005d0


	//----- nvinfo : EIATTR_CRS_STACK_SIZE
	.align		4
.L_43:
        /*0068*/ 	.byte	0x04, 0x1e
        /*006a*/ 	.short	(.L_45 - .L_44)
.L_44:
        /*006c*/ 	.word	0x00000000


	//----- nvinfo : EIATTR_CBANK_PARAM_SIZE
	.align		4
.L_45:
        /*0070*/ 	.byte	0x03, 0x19
        /*0072*/ 	.short	0x001c


	//----- nvinfo : EIATTR_PARAM_CBANK
	.align		4
        /*0074*/ 	.byte	0x04, 0x0a
        /*0076*/ 	.short	(.L_47 - .L_46)
	.align		4
.L_46:
        /*0078*/ 	.word	index@(.nv.constant0._Z9DotMulVetPKfS0_Pfi)
        /*007c*/ 	.short	0x0380
        /*007e*/ 	.short	0x001c


	//----- nvinfo : EIATTR_SW_WAR
	.align		4
.L_47:
        /*0080*/ 	.byte	0x04, 0x36
        /*0082*/ 	.short	(.L_49 - .L_48)
.L_48:
        /*0084*/ 	.word	0x00000008
.L_49:


//--------------------- .nv.info._Z9vectorAddPKfS0_Pfi --------------------------
	.section	.nv.info._Z9vectorAddPKfS0_Pfi,"",@"SHT_CUDA_INFO"
	.sectionflags	@""
	.align	4


	//----- nvinfo : EIATTR_CUDA_API_VERSION
	.align		4
        /*0000*/ 	.byte	0x04, 0x37
        /*0002*/ 	.short	(.L_51 - .L_50)
.L_50:
        /*0004*/ 	.word	0x00000082


	//----- nvinfo : EIATTR_KPARAM_INFO
	.align		4
.L_51:
        /*0008*/ 	.byte	0x04, 0x17
        /*000a*/ 	.short	(.L_53 - .L_52)
.L_52:
        /*000c*/ 	.word	0x00000000
        /*0010*/ 	.short	0x0003
        /*0012*/ 	.short	0x0018
        /*0014*/ 	.byte	0x00, 0xf0, 0x11, 0x00


	//----- nvinfo : EIATTR_KPARAM_INFO
	.align		4
.L_53:
        /*0018*/ 	.byte	0x04, 0x17
        /*001a*/ 	.short	(.L_55 - .L_54)
.L_54:
        /*001c*/ 	.word	0x00000000
        /*0020*/ 	.short	0x0002
        /*0022*/ 	.short	0x0010
        /*0024*/ 	.byte	0x00, 0xf5, 0x21, 0x00


	//----- nvinfo : EIATTR_KPARAM_INFO
	.align		4
.L_55:
        /*0028*/ 	.byte	0x04, 0x17
        /*002a*/ 	.short	(.L_57 - .L_56)
.L_56:
        /*002c*/ 	.word	0x00000000
        /*0030*/ 	.short	0x0001
        /*0032*/ 	.short	0x0008
        /*0034*/ 	.byte	0x00, 0xf5, 0x21, 0x00


	//----- nvinfo : EIATTR_KPARAM_INFO
	.align		4
.L_57:
        /*0038*/ 	.byte	0x04, 0x17
        /*003a*/ 	.short	(.L_59 - .L_58)
.L_58:
        /*003c*/ 	.word	0x00000000
        /*0040*/ 	.short	0x0000
        /*0042*/ 	.short	0x0000
        /*0044*/ 	.byte	0x00, 0xf5, 0x21, 0x00


	//----- nvinfo : EIATTR_SPARSE_MMA_MASK
	.align		4
.L_59:
        /*0048*/ 	.byte	0x03, 0x50
        /*004a*/ 	.short	0x0000


	//----- nvinfo : EIATTR_MAXREG_COUNT
	.align		4
        /*004c*/ 	.byte	0x03, 0x1b
        /*004e*/ 	.short	0x00ff


	//----- nvinfo : EIATTR_MERCURY_ISA_VERSION
	.align		4
        /*0050*/ 	.byte	0x03, 0x5f
        /*0052*/ 	.short	0x0101


	//----- nvinfo : EIATTR_VRC_CTA_INIT_COUNT
	.align		4
        /*0054*/ 	.byte	0x02, 0x4a
	.zero		1
	.zero		1


	//----- nvinfo : EIATTR_EXIT_INSTR_OFFSETS
	.align		4
        /*0058*/ 	.byte	0x04, 0x1c
        /*005a*/ 	.short	(.L_61 - .L_60)


	//   ....[0]....
.L_60:
        /*005c*/ 	.word	0x00000070


	//   ....[1]....
        /*0060*/ 	.word	0x00000130


	//----- nvinfo : EIATTR_CBANK_PARAM_SIZE
	.align		4
.L_61:
        /*0064*/ 	.byte	0x03, 0x19
        /*0066*/ 	.short	0x001c


	//----- nvinfo : EIATTR_PARAM_CBANK
	.align		4
        /*0068*/ 	.byte	0x04, 0x0a
        /*006a*/ 	.short	(.L_63 - .L_62)
	.align		4
.L_62:
        /*006c*/ 	.word	index@(.nv.constant0._Z9vectorAddPKfS0_Pfi)
        /*0070*/ 	.short	0x0380
        /*0072*/ 	.short	0x001c


	//----- nvinfo : EIATTR_SW_WAR
	.align		4
.L_63:
        /*0074*/ 	.byte	0x04, 0x36
        /*0076*/ 	.short	(.L_65 - .L_64)
.L_64:
        /*0078*/ 	.word	0x00000008
.L_65:


//--------------------- .nv.callgraph             --------------------------
	.section	.nv.callgraph,"",@"SHT_CUDA_CALLGRAPH"
	.align	4
	.sectionentsize	8
	.align		4
        /*0000*/ 	.word	0x00000000
	.align		4
        /*0004*/ 	.word	0xffffffff
	.align		4
        /*0008*/ 	.word	0x00000000
	.align		4
        /*000c*/ 	.word	0xfffffffe
	.align		4
        /*0010*/ 	.word	0x00000000
	.align		4
        /*0014*/ 	.word	0xfffffffd
	.align		4
        /*0018*/ 	.word	0x00000000
	.align		4
        /*001c*/ 	.word	0xfffffffc


//--------------------- .text._Z12matMulKernelP6MatrixS0_S0_ --------------------------
	.section	.text._Z12matMulKernelP6MatrixS0_S0_,"ax",@progbits
	.align	128
        .global         _Z12matMulKernelP6MatrixS0_S0_
        .type           _Z12matMulKernelP6MatrixS0_S0_,@function
        .size           _Z12matMulKernelP6MatrixS0_S0_,(.L_x_11 - _Z12matMulKernelP6MatrixS0_S0_)
        .other          _Z12matMulKernelP6MatrixS0_S0_,@"STO_CUDA_ENTRY STV_DEFAULT"
_Z12matMulKernelP6MatrixS0_S0_:
.text._Z12matMulKernelP6MatrixS0_S0_:
[----:B------:R-:W-:Y:S08]  /*0000*/  LDC R1, c[0x0][0x37c] ;  /* 0x0000df00ff017b82 */ /* 0x000ff00000000800 */
[----:B------:R-:W0:Y:S01]  /*0010*/  LDC.64 R10, c[0x0][0x380] ;  /* 0x0000e000ff0a7b82 */ /* 0x000e220000000a00 */
[----:B------:R-:W0:Y:S02]  /*0020*/  LDCU.64 UR4, c[0x0][0x358] ;  /* 0x00006b00ff0477ac */ /* 0x000e240008000a00 */
[----:B0-----:R-:W2:Y:S05]  /*0030*/  LDG.E R0, desc[UR4][R10.64] ;  /* 0x000000040a007981 */ /* 0x001eaa000c1e1900 */
[----:B------:R-:W0:Y:S01]  /*0040*/  S2UR UR6, SR_CTAID.Y ;  /* 0x00000000000679c3 */ /* 0x000e220000002600 */
[----:B------:R-:W-:Y:S01]  /*0050*/  HFMA2 R20, -RZ, RZ, 0, 0 ;  /* 0x00000000ff147431 */ /* 0x000fe200000001ff */
[----:B------:R-:W0:Y:S01]  /*0060*/  S2R R3, SR_TID.Y ;  /* 0x0000000000037919 */ /* 0x000e220000002200 */
[----:B------:R-:W1:Y:S05]  /*0070*/  S2R R4, SR_TID.X ;  /* 0x0000000000047919 */ /* 0x000e6a0000002100 */
[----:B------:R-:W0:Y:S08]  /*0080*/  LDC R2, c[0x0][0x364] ;  /* 0x0000d900ff027b82 */ /* 0x000e300000000800 */
[----:B------:R-:W1:Y:S08]  /*0090*/  S2UR UR7, SR_CTAID.X ;  /* 0x00000000000779c3 */ /* 0x000e700000002500 */
[----:B------:R-:W1:Y:S01]  /*00a0*/  LDC R5, c[0x0][0x360] ;  /* 0x0000d800ff057b82 */ /* 0x000e620000000800 */
[----:B0-----:R-:W-:-:S02]  /*00b0*/  IMAD R3, R2, UR6, R3 ;  /* 0x0000000602037c24 */ /* 0x001fc4000f8e0203 */
[----:B-1----:R-:W-:Y:S01]  /*00c0*/  IMAD R2, R5, UR7, R4 ;  /* 0x0000000705027c24 */ /* 0x002fe2000f8e0204 */
[----:B--2---:R-:W-:-:S13]  /*00d0*/  ISETP.GE.AND P0, PT, R0, 0x1, PT ;  /* 0x000000010000780c */ /* 0x004fda0003f06270 */
[----:B------:R-:W-:Y:S05]  /*00e0*/  @!P0 BRA `(.L_x_0) ;  /* 0x0000000400a88947 */ /* 0x000fea0003800000 */
[----:B------:R-:W0:Y:S01]  /*00f0*/  LDC.64 R14, c[0x0][0x388] ;  /* 0x0000e200ff0e7b82 */ /* 0x000e220000000a00 */
[C---:B------:R-:W-:Y:S01]  /*0100*/  ISETP.GE.U32.AND P1, PT, R0.reuse, 0x8, PT ;  /* 0x000000080000780c */ /* 0x040fe20003f26070 */
[----:B------:R-:W5:Y:S01]  /*0110*/  LDG.E.64 R10, desc[UR4][R10.64+0x8] ;  /* 0x000008040a0a7981 */ /* 0x000f62000c1e1b00 */
[----:B------:R-:W-:Y:S01]  /*0120*/  LOP3.LUT R6, R0, 0x7, RZ, 0xc0, !PT ;  /* 0x0000000700067812 */ /* 0x000fe200078ec0ff */
[----:B------:R-:W-:Y:S01]  /*0130*/  IMAD R7, R3, R0, RZ ;  /* 0x0000000003077224 */ /* 0x000fe200078e02ff */
[----:B------:R-:W-:Y:S02]  /*0140*/  MOV R20, RZ ;  /* 0x000000ff00147202 */ /* 0x000fe40000000f00 */
[----:B------:R-:W-:Y:S02]  /*0150*/  ISETP.NE.AND P0, PT, R6, RZ, PT ;  /* 0x000000ff0600720c */ /* 0x000fe40003f05270 */
[----:B------:R-:W-:Y:S01]  /*0160*/  MOV R8, RZ ;  /* 0x000000ff00087202 */ /* 0x000fe20000000f00 */
[----:B0-----:R0:W5:Y:S04]  /*0170*/  LDG.E R5, desc[UR4][R14.64] ;  /* 0x000000040e057981 */ /* 0x001168000c1e1900 */
[----:B------:R0:W5:Y:S01]  /*0180*/  LDG.E.64 R12, desc[UR4][R14.64+0x8] ;  /* 0x000008040e0c7981 */ /* 0x000162000c1e1b00 */
[----:B------:R-:W-:Y:S05]  /*0190*/  @!P1 BRA `(.L_x_1) ;  /* 0x0000000000bc9947 */ /* 0x000fea0003800000 */
[----:B-----5:R-:W-:Y:S01]  /*01a0*/  IMAD.WIDE.U32 R8, R7, 0x4, R10 ;  /* 0x0000000407087825 */ /* 0x020fe200078e000a */
[----:B------:R-:W-:Y:S02]  /*01b0*/  MOV R20, RZ ;  /* 0x000000ff00147202 */ /* 0x000fe40000000f00 */
[----:B------:R-:W-:Y:S02]  /*01c0*/  MOV R4, R2 ;  /* 0x0000000200047202 */ /* 0x000fe40000000f00 */
[----:B------:R-:W-:Y:S02]  /*01d0*/  IADD3 R18, P1, PT, R8, 0x10, RZ ;  /* 0x0000001008127810 */ /* 0x000fe40007f3e0ff */
[----:B------:R-:W-:Y:S02]  /*01e0*/  LOP3.LUT R8, R0, 0x7ffffff8, RZ, 0xc0, !PT ;  /* 0x7ffffff800087812 */ /* 0x000fe400078ec0ff */
[----:B------:R-:W-:Y:S02]  /*01f0*/  IADD3.X R19, PT, PT, RZ, R9, RZ, P1, !PT ;  /* 0x00000009ff137210 */ /* 0x000fe40000ffe4ff */
[----:B------:R-:W-:-:S07]  /*0200*/  IADD3 R9, PT, PT, -R8, RZ, RZ ;  /* 0x000000ff08097210 */ /* 0x000fce0007ffe1ff */
.L_x_2:
[----:B------:R-:W-:Y:S01]  /*0210*/  IMAD.WIDE R16, R4, 0x4, R12 ;  /* 0x0000000404107825 */ /* 0x000fe200078e020c */
[----:B0-----:R-:W-:Y:S02]  /*0220*/  MOV R14, R18 ;  /* 0x00000012000e7202 */ /* 0x001fe40000000f00 */
[----:B------:R-:W-:Y:S02]  /*0230*/  MOV R15, R19 ;  /* 0x00000013000f7202 */ /* 0x000fe40000000f00 */
[----:B------:R-:W2:Y:S01]  /*0240*/  LDG.E R21, desc[UR4][R16.64] ;  /* 0x0000000410157981 */ /* 0x000ea2000c1e1900 */
[----:B------:R-:W-:-:S03]  /*0250*/  IMAD.WIDE R24, R5, 0x4, R16 ;  /* 0x0000000405187825 */ /* 0x000fc600078e0210 */
[----:B------:R-:W2:Y:S04]  /*0260*/  LDG.E R29, desc[UR4][R14.64+-0x10] ;  /* 0xfffff0040e1d7981 */ /* 0x000ea8000c1e1900 */
[----:B------:R0:W3:Y:S04]  /*0270*/  LDG.E R23, desc[UR4][R24.64] ;  /* 0x0000000418177981 */ /* 0x0000e8000c1e1900 */
[----:B------:R-:W3:Y:S04]  /*0280*/  LDG.E R22, desc[UR4][R14.64+-0xc] ;  /* 0xfffff4040e167981 */ /* 0x000ee8000c1e1900 */
[----:B------:R-:W4:Y:S01]  /*0290*/  LDG.E R26, desc[UR4][R14.64+-0x8] ;  /* 0xfffff8040e1a7981 */ /* 0x000f22000c1e1900 */
[----:B0-----:R-:W-:-:S05]  /*02a0*/  IMAD.WIDE R24, R5, 0x4, R24 ;  /* 0x0000000405187825 */ /* 0x001fca00078e0218 */
[----:B------:R-:W4:Y:S01]  /*02b0*/  LDG.E R27, desc[UR4][R24.64] ;  /* 0x00000004181b7981 */ /* 0x000f22000c1e1900 */
[----:B------:R-:W-:-:S04]  /*02c0*/  IMAD.WIDE R18, R5, 0x4, R24 ;  /* 0x0000000405127825 */ /* 0x000fc800078e0218 */
[----:B------:R-:W-:Y:S02]  /*02d0*/  IMAD.WIDE R16, R5, 0x4, R18 ;  /* 0x0000000405107825 */ /* 0x000fe400078e0212 */
[----:B------:R-:W5:Y:S04]  /*02e0*/  LDG.E R18, desc[UR4][R18.64] ;  /* 0x0000000412127981 */ /* 0x000f68000c1e1900 */
[----:B------:R-:W5:Y:S01]  /*02f0*/  LDG.E R19, desc[UR4][R14.64+0x4] ;  /* 0x000004040e137981 */ /* 0x000f62000c1e1900 */
[----:B--2---:R-:W-:Y:S01]  /*0300*/  FFMA R29, R29, R21, R20 ;  /* 0x000000151d1d7223 */ /* 0x004fe20000000014 */
[----:B------:R-:W-:Y:S02]  /*0310*/  IMAD.WIDE R20, R5, 0x4, R16 ;  /* 0x0000000405147825 */ /* 0x000fe400078e0210 */
[----:B------:R-:W2:Y:S02]  /*0320*/  LDG.E R16, desc[UR4][R16.64] ;  /* 0x0000000410107981 */ /* 0x000ea4000c1e1900 */
[----:B---3--:R-:W-:-:S02]  /*0330*/  FFMA R28, R22, R23, R29 ;  /* 0x00000017161c7223 */ /* 0x008fc4000000001d */
[----:B------:R-:W5:Y:S01]  /*0340*/  LDG.E R29, desc[UR4][R14.64+-0x4] ;  /* 0xfffffc040e1d7981 */ /* 0x000f62000c1e1900 */
[----:B------:R-:W-:-:S03]  /*0350*/  IMAD.WIDE R22, R5, 0x4, R20 ;  /* 0x0000000405167825 */ /* 0x000fc600078e0214 */
[----:B------:R-:W3:Y:S04]  /*0360*/  LDG.E R20, desc[UR4][R20.64] ;  /* 0x0000000414147981 */ /* 0x000ee8000c1e1900 */
[----:B------:R-:W3:Y:S01]  /*0370*/  LDG.E R17, desc[UR4][R14.64+0xc] ;  /* 0x00000c040e117981 */ /* 0x000ee2000c1e1900 */
[----:B----4-:R-:W-:-:S03]  /*0380*/  FFMA R28, R26, R27, R28 ;  /* 0x0000001b1a1c7223 */ /* 0x010fc6000000001c */
[----:B------:R-:W2:Y:S01]  /*0390*/  LDG.E R27, desc[UR4][R14.64] ;  /* 0x000000040e1b7981 */ /* 0x000ea2000c1e1900 */
[----:B------:R-:W-:-:S03]  /*03a0*/  IMAD.WIDE R24, R5, 0x4, R22 ;  /* 0x0000000405187825 */ /* 0x000fc600078e0216 */
[----:B------:R-:W4:Y:S04]  /*03b0*/  LDG.E R26, desc[UR4][R22.64] ;  /* 0x00000004161a7981 */ /* 0x000f28000c1e1900 */
[----:B------:R-:W4:Y:S04]  /*03c0*/  LDG.E R21, desc[UR4][R14.64+0x8] ;  /* 0x000008040e157981 */ /* 0x000f28000c1e1900 */
[----:B------:R-:W4:Y:S01]  /*03d0*/  LDG.E R24, desc[UR4][R24.64] ;  /* 0x0000000418187981 */ /* 0x000f22000c1e1900 */
[----:B------:R-:W-:-:S04]  /*03e0*/  IADD3 R9, PT, PT, R9, 0x8, RZ ;  /* 0x0000000809097810 */ /* 0x000fc80007ffe0ff */
[----:B------:R-:W-:Y:S02]  /*03f0*/  ISETP.NE.AND P1, PT, R9, RZ, PT ;  /* 0x000000ff0900720c */ /* 0x000fe40003f25270 */
[----:B------:R-:W-:Y:S01]  /*0400*/  LEA R4, R5, R4, 0x3 ;  /* 0x0000000405047211 */ /* 0x000fe200078e18ff */
[----:B-----5:R-:W-:-:S04]  /*0410*/  FFMA R18, R29, R18, R28 ;  /* 0x000000121d127223 */ /* 0x020fc8000000001c */
[----:B--2---:R-:W-:-:S04]  /*0420*/  FFMA R16, R27, R16, R18 ;  /* 0x000000101b107223 */ /* 0x004fc80000000012 */
[----:B---3--:R-:W-:Y:S01]  /*0430*/  FFMA R16, R19, R20, R16 ;  /* 0x0000001413107223 */ /* 0x008fe20000000010 */
[----:B------:R-:W-:-:S03]  /*0440*/  IADD3 R18, P2, PT, R14, 0x20, RZ ;  /* 0x000000200e127810 */ /* 0x000fc60007f5e0ff */
[----:B----4-:R-:W-:Y:S01]  /*0450*/  FFMA R16, R21, R26, R16 ;  /* 0x0000001a15107223 */ /* 0x010fe20000000010 */
[----:B------:R-:W-:-:S03]  /*0460*/  IADD3.X R19, PT, PT, RZ, R15, RZ, P2, !PT ;  /* 0x0000000fff137210 */ /* 0x000fc600017fe4ff */
[----:B------:R-:W-:Y:S01]  /*0470*/  FFMA R20, R17, R24, R16 ;  /* 0x0000001811147223 */ /* 0x000fe20000000010 */
[----:B------:R-:W-:Y:S06]  /*0480*/  @P1 BRA `(.L_x_2) ;  /* 0xfffffffc00601947 */ /* 0x000fec000383ffff */
.L_x_1:
[----:B------:R-:W-:Y:S05]  /*0490*/  @!P0 BRA `(.L_x_0) ;  /* 0x0000000000bc8947 */ /* 0x000fea0003800000 */
[----:B------:R-:W-:Y:S02]  /*04a0*/  ISETP.GE.U32.AND P0, PT, R6, 0x4, PT ;  /* 0x000000040600780c */ /* 0x000fe40003f06070 */
[----:B------:R-:W-:-:S04]  /*04b0*/  LOP3.LUT R21, R0, 0x3, RZ, 0xc0, !PT ;  /* 0x0000000300157812 */ /* 0x000fc800078ec0ff */
[----:B------:R-:W-:-:S07]  /*04c0*/  ISETP.NE.AND P1, PT, R21, RZ, PT ;  /* 0x000000ff1500720c */ /* 0x000fce0003f25270 */
[----:B------:R-:W-:Y:S06]  /*04d0*/  @!P0 BRA `(.L_x_3) ;  /* 0x0000000000508947 */ /* 0x000fec0003800000 */
[-C--:B-----5:R-:W-:Y:S01]  /*04e0*/  IMAD R25, R5, R8.reuse, R2 ;  /* 0x0000000805197224 */ /* 0x0a0fe200078e0202 */
[----:B0-----:R-:W-:-:S03]  /*04f0*/  IADD3 R15, PT, PT, R7, R8, RZ ;  /* 0x00000008070f7210 */ /* 0x001fc60007ffe0ff */
[----:B------:R-:W-:-:S04]  /*0500*/  IMAD.WIDE R24, R25, 0x4, R12 ;  /* 0x0000000419187825 */ /* 0x000fc800078e020c */
[----:B------:R-:W-:-:S04]  /*0510*/  IMAD.WIDE R14, R15, 0x4, R10 ;  /* 0x000000040f0e7825 */ /* 0x000fc800078e020a */
[C---:B------:R-:W-:Y:S01]  /*0520*/  IMAD.WIDE R16, R5.reuse, 0x4, R24 ;  /* 0x0000000405107825 */ /* 0x040fe200078e0218 */
[----:B------:R-:W2:Y:S04]  /*0530*/  LDG.E R9, desc[UR4][R14.64] ;  /* 0x000000040e097981 */ /* 0x000ea8000c1e1900 */
[----:B------:R-:W2:Y:S01]  /*0540*/  LDG.E R24, desc[UR4][R24.64] ;  /* 0x0000000418187981 */ /* 0x000ea2000c1e1900 */
[----:B------:R-:W-:-:S03]  /*0550*/  IMAD.WIDE R18, R5, 0x4, R16 ;  /* 0x0000000405127825 */ /* 0x000fc600078e0210 */
[----:B------:R-:W3:Y:S04]  /*0560*/  LDG.E R16, desc[UR4][R16.64] ;  /* 0x0000000410107981 */ /* 0x000ee8000c1e1900 */
[----:B------:R-:W3:Y:S01]  /*0570*/  LDG.E R4, desc[UR4][R14.64+0x4] ;  /* 0x000004040e047981 */ /* 0x000ee2000c1e1900 */
[----:B------:R-:W-:-:S03]  /*0580*/  IMAD.WIDE R22, R5, 0x4, R18 ;  /* 0x0000000405167825 */ /* 0x000fc600078e0212 */
[----:B------:R-:W4:Y:S04]  /*0590*/  LDG.E R6, desc[UR4][R18.64] ;  /* 0x0000000412067981 */ /* 0x000f28000c1e1900 */
[----:B------:R-:W4:Y:S04]  /*05a0*/  LDG.E R27, desc[UR4][R14.64+0x8] ;  /* 0x000008040e1b7981 */ /* 0x000f28000c1e1900 */
[----:B------:R-:W4:Y:S04]  /*05b0*/  LDG.E R29, desc[UR4][R14.64+0xc] ;  /* 0x00000c040e1d7981 */ /* 0x000f28000c1e1900 */
[----:B------:R-:W4:Y:S01]  /*05c0*/  LDG.E R22, desc[UR4][R22.64] ;  /* 0x0000000416167981 */ /* 0x000f22000c1e1900 */
[----:B------:R-:W-:Y:S01]  /*05d0*/  IADD3 R8, PT, PT, R8, 0x4, RZ ;  /* 0x0000000408087810 */ /* 0x000fe20007ffe0ff */
[----:B--2---:R-:W-:-:S04]  /*05e0*/  FFMA R9, R9, R24, R20 ;  /* 0x0000001809097223 */ /* 0x004fc80000000014 */
[----:B---3--:R-:W-:-:S04]  /*05f0*/  FFMA R4, R4, R16, R9 ;  /* 0x0000001004047223 */ /* 0x008fc80000000009 */
[----:B----4-:R-:W-:-:S04]  /*0600*/  FFMA R4, R27, R6, R4 ;  /* 0x000000061b047223 */ /* 0x010fc80000000004 */
[----:B------:R-:W-:-:S07]  /*0610*/  FFMA R20, R29, R22, R4 ;  /* 0x000000161d147223 */ /* 0x000fce0000000004 */
.L_x_3:
[----:B------:R-:W-:Y:S05]  /*0620*/  @!P1 BRA `(.L_x_0) ;  /* 0x0000000000589947 */ /* 0x000fea0003800000 */
[----:B------:R-:W-:Y:S02]  /*0630*/  ISETP.NE.AND P0, PT, R21, 0x1, PT ;  /* 0x000000011500780c */ /* 0x000fe40003f05270 */
[----:B------:R-:W-:-:S04]  /*0640*/  LOP3.LUT R0, R0, 0x1, RZ, 0xc0, !PT ;  /* 0x0000000100007812 */ /* 0x000fc800078ec0ff */
[----:B------:R-:W-:-:S07]  /*0650*/  ISETP.NE.U32.AND P1, PT, R0, 0x1, PT ;  /* 0x000000010000780c */ /* 0x000fce0003f25070 */
[-C--:B-----5:R-:W-:Y:S01]  /*0660*/  @P0 IMAD R17, R5, R8.reuse, R2 ;  /* 0x0000000805110224 */ /* 0x0a0fe200078e0202 */
[----:B0-----:R-:W-:Y:S02]  /*0670*/  @P0 IADD3 R15, PT, PT, R7, R8, RZ ;  /* 0x00000008070f0210 */ /* 0x001fe40007ffe0ff */
[----:B------:R-:W-:Y:S01]  /*0680*/  @P0 IADD3 R8, PT, PT, R8, 0x2, RZ ;  /* 0x0000000208080810 */ /* 0x000fe20007ffe0ff */
[----:B------:R-:W-:-:S03]  /*0690*/  @P0 IMAD.WIDE R16, R17, 0x4, R12 ;  /* 0x0000000411100825 */ /* 0x000fc600078e020c */
[-C--:B------:R-:W-:Y:S01]  /*06a0*/  @!P1 IADD3 R9, PT, PT, R7, R8.reuse, RZ ;  /* 0x0000000807099210 */ /* 0x080fe20007ffe0ff */
[----:B------:R-:W-:Y:S01]  /*06b0*/  @P0 IMAD.WIDE R14, R15, 0x4, R10 ;  /* 0x000000040f0e0825 */ /* 0x000fe200078e020a */
[----:B------:R-:W2:Y:S03]  /*06c0*/  @P0 LDG.E R0, desc[UR4][R16.64] ;  /* 0x0000000410000981 */ /* 0x000ea6000c1e1900 */
[C---:B------:R-:W-:Y:S01]  /*06d0*/  @P0 IMAD.WIDE R6, R5.reuse, 0x4, R16 ;  /* 0x0000000405060825 */ /* 0x040fe200078e0210 */
[----:B------:R-:W2:Y:S03]  /*06e0*/  @P0 LDG.E R19, desc[UR4][R14.64] ;  /* 0x000000040e130981 */ /* 0x000ea6000c1e1900 */
[----:B------:R-:W-:Y:S01]  /*06f0*/  @!P1 IMAD R5, R5, R8, R2 ;  /* 0x0000000805059224 */ /* 0x000fe200078e0202 */
[----:B------:R-:W3:Y:S01]  /*0700*/  @P0 LDG.E R21, desc[UR4][R14.64+0x4] ;  /* 0x000004040e150981 */ /* 0x000ee2000c1e1900 */
[----:B------:R-:W-:-:S03]  /*0710*/  @!P1 IMAD.WIDE R10, R9, 0x4, R10 ;  /* 0x00000004090a9825 */ /* 0x000fc600078e020a */
[----:B------:R-:W3:Y:S01]  /*0720*/  @P0 LDG.E R6, desc[UR4][R6.64] ;  /* 0x0000000406060981 */ /* 0x000ee2000c1e1900 */
[----:B------:R-:W-:-:S03]  /*0730*/  @!P1 IMAD.WIDE R12, R5, 0x4, R12 ;  /* 0x00000004050c9825 */ /* 0x000fc600078e020c */
[----:B------:R-:W4:Y:S04]  /*0740*/  @!P1 LDG.E R11, desc[UR4][R10.64] ;  /* 0x000000040a0b9981 */ /* 0x000f28000c1e1900 */
[----:B------:R-:W4:Y:S01]  /*0750*/  @!P1 LDG.E R12, desc[UR4][R12.64] ;  /* 0x000000040c0c9981 */ /* 0x000f22000c1e1900 */
[----:B--2---:R-:W-:-:S04]  /*0760*/  @P0 FFMA R0, R19, R0, R20 ;  /* 0x0000000013000223 */ /* 0x004fc80000000014 */
[----:B---3--:R-:W-:-:S04]  /*0770*/  @P0 FFMA R20, R21, R6, R0 ;  /* 0x0000000615140223 */ /* 0x008fc80000000000 */
[----:B----4-:R-:W-:-:S07]  /*0780*/  @!P1 FFMA R20, R11, R12, R20 ;  /* 0x0000000c0b149223 */ /* 0x010fce0000000014 */
.L_x_0:
[----:B------:R-:W1:Y:S02]  /*0790*/  LDC.64 R6, c[0x0][0x390] ;  /* 0x0000e400ff067b82 */ /* 0x000e640000000a00 */
[----:B-1----:R-:W2:Y:S04]  /*07a0*/  LDG.E R0, desc[UR4][R6.64] ;  /* 0x0000000406007981 */ /* 0x002ea8000c1e1900 */
[----:B-----5:R-:W3:Y:S01]  /*07b0*/  LDG.E.64 R4, desc[UR4][R6.64+0x8] ;  /* 0x0000080406047981 */ /* 0x020ee2000c1e1b00 */
[----:B--2---:R-:W-:-:S04]  /*07c0*/  IMAD R3, R3, R0, R2 ;  /* 0x0000000003037224 */ /* 0x004fc800078e0202 */
[----:B---3--:R-:W-:-:S05]  /*07d0*/  IMAD.WIDE R4, R3, 0x4, R4 ;  /* 0x0000000403047825 */ /* 0x008fca00078e0204 */
[----:B------:R-:W-:Y:S01]  /*07e0*/  STG.E desc[UR4][R4.64], R20 ;  /* 0x0000001404007986 */ /* 0x000fe2000c101904 */
[----:B------:R-:W-:Y:S05]  /*07f0*/  EXIT ;  /* 0x000000000000794d */ /* 0x000fea0003800000 */
.L_x_4:
[----:B------:R-:W-:-:S00]  /*0800*/  BRA `(.L_x_4) ;  /* 0xfffffffc00fc7947 */ /* 0x000fc0000383ffff */
[----:B------:R-:W-:-:S00]  /*0810*/  NOP ;  /* 0x0000000000007918 */ /* 0x000fc00000000000 */
        /* <DEDUP_REMOVED lines=14> */
.L_x_11:


//--------------------- .text._Z9DotMulVetPKfS0_Pfi --------------------------
	.section	.text._Z9DotMulVetPKfS0_Pfi,"ax",@progbits
	.align	128
        .global         _Z9DotMulVetPKfS0_Pfi
        .type           _Z9DotMulVetPKfS0_Pfi,@function
        .size           _Z9DotMulVetPKfS0_Pfi,(.L_x_12 - _Z9DotMulVetPKfS0_Pfi)
        .other          _Z9DotMulVetPKfS0_Pfi,@"STO_CUDA_ENTRY STV_DEFAULT"
_Z9DotMulVetPKfS0_Pfi:
.text._Z9DotMulVetPKfS0_Pfi:
[----:B------:R-:W-:Y:S01]  /*0000*/  LDC R1, c[0x0][0x37c] ;  /* 0x0000df00ff017b82 */ /* 0x000fe20000000800 */
[----:B------:R-:W0:Y:S07]  /*0010*/  S2R R3, SR_TID.X ;  /* 0x0000000000037919 */ /* 0x000e2e0000002100 */
[----:B------:R-:W0:Y:S01]  /*0020*/  S2UR UR4, SR_CTAID.X ;  /* 0x00000000000479c3 */ /* 0x000e220000002500 */
[----:B------:R-:W1:Y:S07]  /*0030*/  LDCU UR6, c[0x0][0x398] ;  /* 0x00007300ff0677ac */ /* 0x000e6e0008000800 */
[----:B------:R-:W0:Y:S01]  /*0040*/  LDC R0, c[0x0][0x360] ;  /* 0x0000d800ff007b82 */ /* 0x000e220000000800 */
[----:B------:R-:W2:Y:S01]  /*0050*/  LDCU UR5, c[0x0][0x370] ;  /* 0x00006e00ff0577ac */ /* 0x000ea20008000800 */
[----:B0-----:R-:W-:-:S02]  /*0060*/  IMAD R3, R0, UR4, R3 ;  /* 0x0000000400037c24 */ /* 0x001fc4000f8e0203 */
[----:B--2---:R-:W-:-:S03]  /*0070*/  IMAD R0, R0, UR5, RZ ;  /* 0x0000000500007c24 */ /* 0x004fc6000f8e02ff */
[----:B-1----:R-:W-:-:S13]  /*0080*/  ISETP.GE.AND P0, PT, R3, UR6, PT ;  /* 0x0000000603007c0c */ /* 0x002fda000bf06270 */
[----:B------:R-:W-:Y:S05]  /*0090*/  @P0 EXIT ;  /* 0x000000000000094d */ /* 0x000fea0003800000 */
[----:B------:R-:W0:Y:S01]  /*00a0*/  I2F.U32.RP R8, R0 ;  /* 0x0000000000087306 */ /* 0x000e220000209000 */
[----:B------:R-:W-:Y:S01]  /*00b0*/  IADD3 R2, PT, PT, R0, R3, RZ ;  /* 0x0000000300027210 */ /* 0x000fe20007ffe0ff */
[----:B------:R-:W1:Y:S01]  /*00c0*/  LDCU.64 UR4, c[0x0][0x358] ;  /* 0x00006b00ff0477ac */ /* 0x000e620008000a00 */
[----:B------:R-:W-:Y:S01]  /*00d0*/  IADD3 R9, PT, PT, RZ, -R0, RZ ;  /* 0x80000000ff097210 */ /* 0x000fe20007ffe0ff */
[----:B------:R-:W-:Y:S01]  /*00e0*/  BSSY.RECONVERGENT B0, `(.L_x_5) ;  /* 0x000002b000007945 */ /* 0x000fe20003800200 */
[C---:B------:R-:W-:Y:S02]  /*00f0*/  ISETP.GE.AND P0, PT, R2.reuse, UR6, PT ;  /* 0x0000000602007c0c */ /* 0x040fe4000bf06270 */
[----:B------:R-:W-:Y:S02]  /*0100*/  VIMNMX R7, PT, PT, R2, UR6, !PT ;  /* 0x0000000602077c48 */ /* 0x000fe4000ffe0100 */
[----:B------:R-:W-:Y:S02]  /*0110*/  SEL R6, RZ, 0x1, P0 ;  /* 0x00000001ff067807 */ /* 0x000fe40000000000 */
[----:B------:R-:W-:-:S02]  /*0120*/  ISETP.NE.U32.AND P2, PT, R0, RZ, PT ;  /* 0x000000ff0000720c */ /* 0x000fc40003f45070 */
[----:B------:R-:W-:Y:S01]  /*0130*/  IADD3 R7, PT, PT, R7, -R2, -R6 ;  /* 0x8000000207077210 */ /* 0x000fe20007ffe806 */
[----:B0-----:R-:W0:Y:S02]  /*0140*/  MUFU.RCP R8, R8 ;  /* 0x0000000800087308 */ /* 0x001e240000001000 */
[----:B0-----:R-:W-:-:S06]  /*0150*/  IADD3 R4, PT, PT, R8, 0xffffffe, RZ ;  /* 0x0ffffffe08047810 */ /* 0x001fcc0007ffe0ff */
[----:B------:R0:W2:Y:S02]  /*0160*/  F2I.FTZ.U32.TRUNC.NTZ R5, R4 ;  /* 0x0000000400057305 */ /* 0x0000a4000021f000 */
[----:B0-----:R-:W-:Y:S02]  /*0170*/  HFMA2 R4, -RZ, RZ, 0, 0 ;  /* 0x00000000ff047431 */ /* 0x001fe400000001ff */
[----:B--2---:R-:W-:-:S04]  /*0180*/  IMAD R9, R9, R5, RZ ;  /* 0x0000000509097224 */ /* 0x004fc800078e02ff */
[----:B------:R-:W-:-:S06]  /*0190*/  IMAD.HI.U32 R8, R5, R9, R4 ;  /* 0x0000000905087227 */ /* 0x000fcc00078e0004 */
[----:B------:R-:W-:-:S05]  /*01a0*/  IMAD.HI.U32 R5, R8, R7, RZ ;  /* 0x0000000708057227 */ /* 0x000fca00078e00ff */
[----:B------:R-:W-:-:S05]  /*01b0*/  IADD3 R2, PT, PT, -R5, RZ, RZ ;  /* 0x000000ff05027210 */ /* 0x000fca0007ffe1ff */
[----:B------:R-:W-:-:S05]  /*01c0*/  IMAD R7, R0, R2, R7 ;  /* 0x0000000200077224 */ /* 0x000fca00078e0207 */
[----:B------:R-:W-:-:S13]  /*01d0*/  ISETP.GE.U32.AND P0, PT, R7, R0, PT ;  /* 0x000000000700720c */ /* 0x000fda0003f06070 */
[----:B------:R-:W-:Y:S02]  /*01e0*/  @P0 IADD3 R7, PT, PT, -R0, R7, RZ ;  /* 0x0000000700070210 */ /* 0x000fe40007ffe1ff */
[----:B------:R-:W-:Y:S02]  /*01f0*/  @P0 IADD3 R5, PT, PT, R5, 0x1, RZ ;  /* 0x0000000105050810 */ /* 0x000fe40007ffe0ff */
[----:B------:R-:W-:-:S13]  /*0200*/  ISETP.GE.U32.AND P1, PT, R7, R0, PT ;  /* 0x000000000700720c */ /* 0x000fda0003f26070 */
[----:B------:R-:W-:Y:S02]  /*0210*/  @P1 IADD3 R5, PT, PT, R5, 0x1, RZ ;  /* 0x0000000105051810 */ /* 0x000fe40007ffe0ff */
[----:B------:R-:W-:-:S04]  /*0220*/  @!P2 LOP3.LUT R5, RZ, R0, RZ, 0x33, !PT ;  /* 0x00000000ff05a212 */ /* 0x000fc800078e33ff */
[----:B------:R-:W-:-:S04]  /*0230*/  IADD3 R2, PT, PT, R6, R5, RZ ;  /* 0x0000000506027210 */ /* 0x000fc80007ffe0ff */
[C---:B------:R-:W-:Y:S02]  /*0240*/  LOP3.LUT R4, R2.reuse, 0x3, RZ, 0xc0, !PT ;  /* 0x0000000302047812 */ /* 0x040fe400078ec0ff */
[----:B------:R-:W-:Y:S02]  /*0250*/  ISETP.GE.U32.AND P1, PT, R2, 0x3, PT ;  /* 0x000000030200780c */ /* 0x000fe40003f26070 */
[----:B------:R-:W-:-:S13]  /*0260*/  ISETP.NE.AND P0, PT, R4, 0x3, PT ;  /* 0x000000030400780c */ /* 0x000fda0003f05270 */
[----:B-1----:R-:W-:Y:S05]  /*0270*/  @!P0 BRA `(.L_x_6) ;  /* 0x0000000000448947 */ /* 0x002fea0003800000 */
[----:B------:R-:W0:Y:S01]  /*0280*/  LDC.64 R4, c[0x0][0x390] ;  /* 0x0000e400ff047b82 */ /* 0x000e220000000a00 */
[----:B------:R-:W-:-:S04]  /*0290*/  IADD3 R2, PT, PT, R2, 0x1, RZ ;  /* 0x0000000102027810 */ /* 0x000fc80007ffe0ff */
[----:B------:R-:W-:-:S03]  /*02a0*/  LOP3.LUT R2, R2, 0x3, RZ, 0xc0, !PT ;  /* 0x0000000302027812 */ /* 0x000fc600078ec0ff */
[----:B------:R-:W1:Y:S01]  /*02b0*/  LDC.64 R6, c[0x0][0x380] ;  /* 0x0000e000ff067b82 */ /* 0x000e620000000a00 */
[----:B------:R-:W-:-:S07]  /*02c0*/  IADD3 R2, PT, PT, -R2, RZ, RZ ;  /* 0x000000ff02027210 */ /* 0x000fce0007ffe1ff */
[----:B------:R-:W2:Y:S02]  /*02d0*/  LDC.64 R8, c[0x0][0x388] ;  /* 0x0000e200ff087b82 */ /* 0x000ea40000000a00 */
.L_x_7:
[----:B--2---:R-:W-:-:S04]  /*02e0*/  IMAD.WIDE R12, R3, 0x4, R8 ;  /* 0x00000004030c7825 */ /* 0x004fc800078e0208 */
[C---:B-1----:R-:W-:Y:S02]  /*02f0*/  IMAD.WIDE R14, R3.reuse, 0x4, R6 ;  /* 0x00000004030e7825 */ /* 0x042fe400078e0206 */
[----:B------:R-:W2:Y:S04]  /*0300*/  LDG.E R13, desc[UR4][R12.64] ;  /* 0x000000040c0d7981 */ /* 0x000ea8000c1e1900 */
[----:B------:R-:W2:Y:S01]  /*0310*/  LDG.E R14, desc[UR4][R14.64] ;  /* 0x000000040e0e7981 */ /* 0x000ea2000c1e1900 */
[----:B0--3--:R-:W-:Y:S01]  /*0320*/  IMAD.WIDE R10, R3, 0x4, R4 ;  /* 0x00000004030a7825 */ /* 0x009fe200078e0204 */
[----:B------:R-:W-:Y:S02]  /*0330*/  IADD3 R2, PT, PT, R2, 0x1, RZ ;  /* 0x0000000102027810 */ /* 0x000fe40007ffe0ff */
[----:B------:R-:W-:-:S02]  /*0340*/  IADD3 R3, PT, PT, R0, R3, RZ ;  /* 0x0000000300037210 */ /* 0x000fc40007ffe0ff */
[----:B------:R-:W-:Y:S01]  /*0350*/  ISETP.NE.AND P0, PT, R2, RZ, PT ;  /* 0x000000ff0200720c */ /* 0x000fe20003f05270 */
[----:B--2---:R-:W-:-:S05]  /*0360*/  FMUL R17, R14, R13 ;  /* 0x0000000d0e117220 */ /* 0x004fca0000400000 */
[----:B------:R3:W-:Y:S07]  /*0370*/  STG.E desc[UR4][R10.64], R17 ;  /* 0x000000110a007986 */ /* 0x0007ee000c101904 */
[----:B------:R-:W-:Y:S05]  /*0380*/  @P0 BRA `(.L_x_7) ;  /* 0xfffffffc00d40947 */ /* 0x000fea000383ffff */
.L_x_6:
[----:B------:R-:W-:Y:S05]  /*0390*/  BSYNC.RECONVERGENT B0 ;  /* 0x0000000000007941 */ /* 0x000fea0003800200 */
.L_x_5:
[----:B------:R-:W-:Y:S05]  /*03a0*/  @!P1 EXIT ;  /* 0x000000000000994d */ /* 0x000fea0003800000 */
.L_x_8:
[----:B------:R-:W3:Y:S08]  /*03b0*/  LDC.64 R4, c[0x0][0x380] ;  /* 0x0000e000ff047b82 */ /* 0x000ef00000000a00 */
[----:B------:R-:W0:Y:S01]  /*03c0*/  LDC.64 R6, c[0x0][0x388] ;  /* 0x0000e200ff067b82 */ /* 0x000e220000000a00 */
[----:B---3--:R-:W-:-:S07]  /*03d0*/  IMAD.WIDE R10, R3, 0x4, R4 ;  /* 0x00000004030a7825 */ /* 0x008fce00078e0204 */
[----:B------:R-:W1:Y:S01]  /*03e0*/  LDC.64 R4, c[0x0][0x390] ;  /* 0x0000e400ff047b82 */ /* 0x000e620000000a00 */
[----:B--2---:R-:W2:Y:S01]  /*03f0*/  LDG.E R2, desc[UR4][R10.64] ;  /* 0x000000040a027981 */ /* 0x004ea2000c1e1900 */
[----:B0-----:R-:W-:-:S05]  /*0400*/  IMAD.WIDE R12, R3, 0x4, R6 ;  /* 0x00000004030c7825 */ /* 0x001fca00078e0206 */
[----:B------:R-:W2:Y:S01]  /*0410*/  LDG.E R7, desc[UR4][R12.64] ;  /* 0x000000040c077981 */ /* 0x000ea2000c1e1900 */
[----:B-1----:R-:W-:-:S04]  /*0420*/  IMAD.WIDE R16, R3, 0x4, R4 ;  /* 0x0000000403107825 */ /* 0x002fc800078e0204 */
[----:B------:R-:W-:-:S04]  /*0430*/  IMAD.WIDE R4, R0, 0x4, R10 ;  /* 0x0000000400047825 */ /* 0x000fc800078e020a */
[----:B--2---:R-:W-:Y:S01]  /*0440*/  FMUL R19, R2, R7 ;  /* 0x0000000702137220 */ /* 0x004fe20000400000 */
[----:B------:R-:W-:-:S04]  /*0450*/  IMAD.WIDE R6, R0, 0x4, R12 ;  /* 0x0000000400067825 */ /* 0x000fc800078e020c */
[----:B------:R0:W-:Y:S04]  /*0460*/  STG.E desc[UR4][R16.64], R19 ;  /* 0x0000001310007986 */ /* 0x0001e8000c101904 */
[----:B------:R-:W2:Y:S04]  /*0470*/  LDG.E R2, desc[UR4][R4.64] ;  /* 0x0000000404027981 */ /* 0x000ea8000c1e1900 */
[----:B------:R-:W2:Y:S01]  /*0480*/  LDG.E R15, desc[UR4][R6.64] ;  /* 0x00000004060f7981 */ /* 0x000ea2000c1e1900 */
[----:B------:R-:W-:-:S04]  /*0490*/  IMAD.WIDE R8, R0, 0x4, R16 ;  /* 0x0000000400087825 */ /* 0x000fc800078e0210 */
[----:B------:R-:W-:-:S04]  /*04a0*/  IMAD.WIDE R10, R0, 0x4, R4 ;  /* 0x00000004000a7825 */ /* 0x000fc800078e0204 */
[----:B------:R-:W-:-:S04]  /*04b0*/  IMAD.WIDE R12, R0, 0x4, R6 ;  /* 0x00000004000c7825 */ /* 0x000fc800078e0206 */
[----:B--2---:R-:W-:-:S05]  /*04c0*/  FMUL R21, R2, R15 ;  /* 0x0000000f02157220 */ /* 0x004fca0000400000 */
        /* <DEDUP_REMOVED lines=8> */
[----:B------:R-:W1:Y:S04]  /*0550*/  LDG.E R4, desc[UR4][R4.64] ;  /* 0x0000000404047981 */ /* 0x000e68000c1e1900 */
[----:B------:R-:W1:Y:S01]  /*0560*/  LDG.E R7, desc[UR4][R6.64] ;  /* 0x0000000406077981 */ /* 0x000e62000c1e1900 */
[C---:B0-----:R-:W-:Y:S01]  /*0570*/  IMAD.WIDE R16, R0.reuse, 0x4, R14 ;  /* 0x0000000400107825 */ /* 0x041fe200078e020e */
[----:B------:R-:W-:-:S04]  /*0580*/  LEA R3, R0, R3, 0x2 ;  /* 0x0000000300037211 */ /* 0x000fc800078e10ff */
[----:B------:R-:W-:Y:S01]  /*0590*/  ISETP.GE.AND P0, PT, R3, UR6, PT ;  /* 0x0000000603007c0c */ /* 0x000fe2000bf06270 */
[----:B-1----:R-:W-:-:S05]  /*05a0*/  FMUL R9, R4, R7 ;  /* 0x0000000704097220 */ /* 0x002fca0000400000 */
[----:B------:R2:W-:Y:S07]  /*05b0*/  STG.E desc[UR4][R16.64], R9 ;  /* 0x0000000910007986 */ /* 0x0005ee000c101904 */
[----:B------:R-:W-:Y:S05]  /*05c0*/  @!P0 BRA `(.L_x_8) ;  /* 0xfffffffc00788947 */ /* 0x000fea000383ffff */
[----:B------:R-:W-:Y:S05]  /*05d0*/  EXIT ;  /* 0x000000000000794d */ /* 0x000fea0003800000 */
.L_x_9:
        /* <DEDUP_REMOVED lines=10> */
.L_x_12:


//--------------------- .text._Z9vectorAddPKfS0_Pfi --------------------------
	.section	.text._Z9vectorAddPKfS0_Pfi,"ax",@progbits
	.align	128
        .global         _Z9vectorAddPKfS0_Pfi
        .type           _Z9vectorAddPKfS0_Pfi,@function
        .size           _Z9vectorAddPKfS0_Pfi,(.L_x_13 - _Z9vectorAddPKfS0_Pfi)
        .other          _Z9vectorAddPKfS0_Pfi,@"STO_CUDA_ENTRY STV_DEFAULT"
_Z9vectorAddPKfS0_Pfi:
.text._Z9vectorAddPKfS0_Pfi:
[----:B------:R-:W-:Y:S01]  /*0000*/  LDC R1, c[0x0][0x37c] ;  /* 0x0000df00ff017b82 */ /* 0x000fe20000000800 */
[----:B------:R-:W0:Y:S01]  /*0010*/  S2R R9, SR_CTAID.X ;  /* 0x0000000000097919 */ /* 0x000e220000002500 */
[----:B------:R-:W0:Y:S01]  /*0020*/  LDCU UR4, c[0x0][0x360] ;  /* 0x00006c00ff0477ac */ /* 0x000e220008000800 */
[----:B------:R-:W0:Y:S01]  /*0030*/  S2R R0, SR_TID.X ;  /* 0x0000000000007919 */ /* 0x000e220000002100 */
[----:B------:R-:W1:Y:S01]  /*0040*/  LDCU UR5, c[0x0][0x398] ;  /* 0x00007300ff0577ac */ /* 0x000e620008000800 */
[----:B0-----:R-:W-:-:S05]  /*0050*/  IMAD R9, R9, UR4, R0 ;  /* 0x0000000409097c24 */ /* 0x001fca000f8e0200 */
[----:B-1----:R-:W-:-:S13]  /*0060*/  ISETP.GE.AND P0, PT, R9, UR5, PT ;  /* 0x0000000509007c0c */ /* 0x002fda000bf06270 */
[----:B------:R-:W-:Y:S05]  /*0070*/  @P0 EXIT ;  /* 0x000000000000094d */ /* 0x000fea0003800000 */
[----:B------:R-:W0:Y:S01]  /*0080*/  LDC.64 R2, c[0x0][0x380] ;  /* 0x0000e000ff027b82 */ /* 0x000e220000000a00 */
[----:B------:R-:W1:Y:S07]  /*0090*/  LDCU.64 UR4, c[0x0][0x358] ;  /* 0x00006b00ff0477ac */ /* 0x000e6e0008000a00 */
[----:B------:R-:W2:Y:S08]  /*00a0*/  LDC.64 R4, c[0x0][0x388] ;  /* 0x0000e200ff047b82 */ /* 0x000eb00000000a00 */
[----:B------:R-:W3:Y:S01]  /*00b0*/  LDC.64 R6, c[0x0][0x390] ;  /* 0x0000e400ff067b82 */ /* 0x000ee20000000a00 */
[----:B0-----:R-:W-:-:S06]  /*00c0*/  IMAD.WIDE R2, R9, 0x4, R2 ;  /* 0x0000000409027825 */ /* 0x001fcc00078e0202 */
[----:B-1----:R-:W4:Y:S01]  /*00d0*/  LDG.E R2, desc[UR4][R2.64] ;  /* 0x0000000402027981 */ /* 0x002f22000c1e1900 */
[----:B--2---:R-:W-:-:S06]  /*00e0*/  IMAD.WIDE R4, R9, 0x4, R4 ;  /* 0x0000000409047825 */ /* 0x004fcc00078e0204 */
[----:B------:R-:W4:Y:S01]  /*00f0*/  LDG.E R5, desc[UR4][R4.64] ;  /* 0x0000000404057981 */ /* 0x000f22000c1e1900 */
[----:B---3--:R-:W-:-:S04]  /*0100*/  IMAD.WIDE R6, R9, 0x4, R6 ;  /* 0x0000000409067825 */ /* 0x008fc800078e0206 */
[----:B----4-:R-:W-:-:S05]  /*0110*/  FMUL R9, R2, R5 ;  /* 0x0000000502097220 */ /* 0x010fca0000400000 */
[----:B------:R-:W-:Y:S01]  /*0120*/  STG.E desc[UR4][R6.64], R9 ;  /* 0x0000000906007986 */ /* 0x000fe2000c101904 */
[----:B------:R-:W-:Y:S05]  /*0130*/  EXIT ;  /* 0x000000000000794d */ /* 0x000fea0003800000 */
.L_x_10:
        /* <DEDUP_REMOVED lines=12> */
.L_x_13:


//--------------------- .nv.shared.reserved.0     --------------------------
	.section	.nv.shared.reserved.0,"aw",@nobits
	.weak		__nv_reservedSMEM_offset_0_alias
	.size		__nv_reservedSMEM_offset_0_alias, 0, 64
	.other		__nv_reservedSMEM_offset_0_alias,@"STO_CUDA_RESERVED_SHARED STV_DEFAULT"
__nv_reservedSMEM_offset_0_alias:
	.zero		0
	.zero		64


//--------------------- .nv.constant0._Z12matMulKernelP6MatrixS0_S0_ --------------------------
	.section	.nv.constant0._Z12matMulKernelP6MatrixS0_S0_,"a",@progbits
	.sectionflags	@""
	.align	4
.nv.constant0._Z12matMulKernelP6MatrixS0_S0_:
	.zero		920


//--------------------- .nv.constant0._Z9DotMulVetPKfS0_Pfi --------------------------
	.section	.nv.constant0._Z9DotMulVetPKfS0_Pfi,"a",@progbits
	.sectionflags	@""
	.align	4
.nv.constant0._Z9DotMulVetPKfS0_Pfi:
	.zero		924


//--------------------- .nv.constant0._Z9vectorAddPKfS0_Pfi --------------------------
	.section	.nv.constant0._Z9vectorAddPKfS0_Pfi,"a",@progbits
	.sectionflags	@""
	.align	4
.nv.constant0._Z9vectorAddPKfS0_Pfi:
	.zero		924


//--------------------- SYMBOLS --------------------------

	.type		.nv.reservedSmem.offset0,@object
	.size		.nv.reservedSmem.offset0,0x4
